//
// Generated by NVIDIA NVVM Compiler
//
// Compiler Build ID: CL-36424714
// Cuda compilation tools, release 13.0, V13.0.88
// Based on NVVM 20.0.0
//

.version 9.0
.target sm_100
.address_size 64

	// .globl	_Z29recursiveFastFourierTransformP6float2S0_ii

.visible .entry _Z29recursiveFastFourierTransformP6float2S0_ii(
	.param .u64 .ptr .align 1 _Z29recursiveFastFourierTransformP6float2S0_ii_param_0,
	.param .u64 .ptr .align 1 _Z29recursiveFastFourierTransformP6float2S0_ii_param_1,
	.param .u32 _Z29recursiveFastFourierTransformP6float2S0_ii_param_2,
	.param .u32 _Z29recursiveFastFourierTransformP6float2S0_ii_param_3
)
{


	ret;

}


// ===== COMPILED SASS (sm_100) =====

	.target	sm_100

	.elftype	@"ET_EXEC"


//--------------------- .note.nv.tkinfo           --------------------------
	.section	.note.nv.tkinfo,"",@"SHT_NOTE"
	.sectionflags	@"SHF_NOTE_NV_TKINFO"
	.tkinfo
        /*0018*/ 	.word	0x00000002
        /*0030*/ 	.string	""
        /*0030*/ 	.string	"ptxas"
        /*0030*/ 	.string	"Cuda compilation tools, release 13.0, V13.0.88"
        /*0030*/ 	.string	"Build cuda_13.0.r13.0/compiler.36424714_0"
        /*0030*/ 	.string	"-arch sm_100 -m 64 "



//--------------------- .note.nv.cuinfo           --------------------------
	.section	.note.nv.cuinfo,"",@"SHT_NOTE"
	.sectionflags	@"SHF_NOTE_NV_CUINFO"
        /*0018*/ 	.short	0x0002
        /*001a*/ 	.short	0x0064
        /*001c*/ 	.short	0x0082
	.zero		2


//--------------------- .nv.info                  --------------------------
	.section	.nv.info,"",@"SHT_CUDA_INFO"
	.align	4


	//----- nvinfo : EIATTR_REGCOUNT
	.align		4
        /*0000*/ 	.byte	0x04, 0x2f
        /*0002*/ 	.short	(.L_1 - .L_0)
	.align		4
.L_0:
        /*0004*/ 	.word	index@(_Z29recursiveFastFourierTransformP6float2S0_ii)
        /*0008*/ 	.word	0x00000004


	//----- nvinfo : EIATTR_FRAME_SIZE
	.align		4
.L_1:
        /*000c*/ 	.byte	0x04, 0x11
        /*000e*/ 	.short	(.L_3 - .L_2)
	.align		4
.L_2:
        /*0010*/ 	.word	index@(_Z29recursiveFastFourierTransformP6float2S0_ii)
        /*0014*/ 	.word	0x00000000


	//----- nvinfo : EIATTR_MIN_STACK_SIZE
	.align		4
.L_3:
        /*0018*/ 	.byte	0x04, 0x12
        /*001a*/ 	.short	(.L_5 - .L_4)
	.align		4
.L_4:
        /*001c*/ 	.word	index@(_Z29recursiveFastFourierTransformP6float2S0_ii)
        /*0020*/ 	.word	0x00000000
.L_5:


//--------------------- .nv.compat                --------------------------
	.section	.nv.compat,"",@"SHT_CUDA_COMPAT_INFO"
	.align	4
        /*0000*/ 	.byte	0x02, 0x09, 0x00, 0x00, 0x02, 0x02, 0x01, 0x00, 0x02, 0x05, 0x05, 0x00, 0x03, 0x07, 0x01, 0x01
        /*0010*/ 	.byte	0x02, 0x03, 0x00, 0x00, 0x02, 0x06, 0x01, 0x00, 0x04, 0x0b, 0x08, 0x00, 0x09, 0x00, 0x00, 0x00
        /*0020*/ 	.byte	0x00, 0x00, 0x00, 0x00


//--------------------- .nv.info._Z29recursiveFastFourierTransformP6float2S0_ii --------------------------
	.section	.nv.info._Z29recursiveFastFourierTransformP6float2S0_ii,"",@"SHT_CUDA_INFO"
	.sectionflags	@""
	.align	4


	//----- nvinfo : EIATTR_CUDA_API_VERSION
	.align		4
        /*0000*/ 	.byte	0x04, 0x37
        /*0002*/ 	.short	(.L_7 - .L_6)
.L_6:
        /*0004*/ 	.word	0x00000082


	//----- nvinfo : EIATTR_KPARAM_INFO
	.align		4
.L_7:
        /*0008*/ 	.byte	0x04, 0x17
        /*000a*/ 	.short	(.L_9 - .L_8)
.L_8:
        /*000c*/ 	.word	0x00000000
        /*0010*/ 	.short	0x0003
        /*0012*/ 	.short	0x0014
        /*0014*/ 	.byte	0x00, 0xf0, 0x11, 0x00


	//----- nvinfo : EIATTR_KPARAM_INFO
	.align		4
.L_9:
        /*0018*/ 	.byte	0x04, 0x17
        /*001a*/ 	.short	(.L_11 - .L_10)
.L_10:
        /*001c*/ 	.word	0x00000000
        /*0020*/ 	.short	0x0002
        /*0022*/ 	.short	0x0010
        /*0024*/ 	.byte	0x00, 0xf0, 0x11, 0x00


	//----- nvinfo : EIATTR_KPARAM_INFO
	.align		4
.L_11:
        /*0028*/ 	.byte	0x04, 0x17
        /*002a*/ 	.short	(.L_13 - .L_12)
.L_12:
        /*002c*/ 	.word	0x00000000
        /*0030*/ 	.short	0x0001
        /*0032*/ 	.short	0x0008
        /*0034*/ 	.byte	0x00, 0xf5, 0x21, 0x00


	//----- nvinfo : EIATTR_KPARAM_INFO
	.align		4
.L_13:
        /*0038*/ 	.byte	0x04, 0x17
        /*003a*/ 	.short	(.L_15 - .L_14)
.L_14:
        /*003c*/ 	.word	0x00000000
        /*0040*/ 	.short	0x0000
        /*0042*/ 	.short	0x0000
        /*0044*/ 	.byte	0x00, 0xf5, 0x21, 0x00


	//----- nvinfo : EIATTR_SPARSE_MMA_MASK
	.align		4
.L_15:
        /*0048*/ 	.byte	0x03, 0x50
        /*004a*/ 	.short	0x0000


	//----- nvinfo : EIATTR_MAXREG_COUNT
	.align		4
        /*004c*/ 	.byte	0x03, 0x1b
        /*004e*/ 	.short	0x00ff


	//----- nvinfo : EIATTR_MERCURY_ISA_VERSION
	.align		4
        /*0050*/ 	.byte	0x03, 0x5f
        /*0052*/ 	.short	0x0101


	//----- nvinfo : EIATTR_VRC_CTA_INIT_COUNT
	.align		4
        /*0054*/ 	.byte	0x02, 0x4a
	.zero		1
	.zero		1


	//----- nvinfo : EIATTR_EXIT_INSTR_OFFSETS
	.align		4
        /*0058*/ 	.byte	0x04, 0x1c
        /*005a*/ 	.short	(.L_17 - .L_16)


	//   ....[0]....
.L_16:
        /*005c*/ 	.word	0x00000010


	//----- nvinfo : EIATTR_CBANK_PARAM_SIZE
	.align		4
.L_17:
        /*0060*/ 	.byte	0x03, 0x19
        /*0062*/ 	.short	0x0018


	//----- nvinfo : EIATTR_PARAM_CBANK
	.align		4
        /*0064*/ 	.byte	0x04, 0x0a
        /*0066*/ 	.short	(.L_19 - .L_18)
	.align		4
.L_18:
        /*0068*/ 	.word	index@(.nv.constant0._Z29recursiveFastFourierTransformP6float2S0_ii)
        /*006c*/ 	.short	0x0380
        /*006e*/ 	.short	0x0018


	//----- nvinfo : EIATTR_SW_WAR
	.align		4
.L_19:
        /*0070*/ 	.byte	0x04, 0x36
        /*0072*/ 	.short	(.L_21 - .L_20)
.L_20:
        /*0074*/ 	.word	0x00000008
.L_21:


//--------------------- .nv.callgraph             --------------------------
	.section	.nv.callgraph,"",@"SHT_CUDA_CALLGRAPH"
	.align	4
	.sectionentsize	8
	.align		4
        /*0000*/ 	.word	0x00000000
	.align		4
        /*0004*/ 	.word	0xffffffff
	.align		4
        /*0008*/ 	.word	0x00000000
	.align		4
        /*000c*/ 	.word	0xfffffffe
	.align		4
        /*0010*/ 	.word	0x00000000
	.align		4
        /*0014*/ 	.word	0xfffffffd
	.align		4
        /*0018*/ 	.word	0x00000000
	.align		4
        /*001c*/ 	.word	0xfffffffc


//--------------------- .text._Z29recursiveFastFourierTransformP6float2S0_ii --------------------------
	.section	.text._Z29recursiveFastFourierTransformP6float2S0_ii,"ax",@progbits
	.align	128
        .global         _Z29recursiveFastFourierTransformP6float2S0_ii
        .type           _Z29recursiveFastFourierTransformP6float2S0_ii,@function
        .size           _Z29recursiveFastFourierTransformP6float2S0_ii,(.L_x_1 - _Z29recursiveFastFourierTransformP6float2S0_ii)
        .other          _Z29recursiveFastFourierTransformP6float2S0_ii,@"STO_CUDA_ENTRY STV_DEFAULT"
_Z29recursiveFastFourierTransformP6float2S0_ii:
.text._Z29recursiveFastFourierTransformP6float2S0_ii:
[----:B------:R-:W-:Y:S01]  /*0000*/  LDC R1, c[0x0][0x37c] ;  /* 0x0000df00ff017b82 */ /* 0x000fe20000000800 */
[----:B------:R-:W-:Y:S05]  /*0010*/  EXIT ;  /* 0x000000000000794d */ /* 0x000fea0003800000 */
.L_x_0:
[----:B------:R-:W-:-:S00]  /*0020*/  BRA `(.L_x_0) ;  /* 0xfffffffc00fc7947 */ /* 0x000fc0000383ffff */
[----:B------:R-:W-:-:S00]  /*0030*/  NOP ;  /* 0x0000000000007918 */ /* 0x000fc00000000000 */
        /* <DEDUP_REMOVED lines=12> */
.L_x_1:


//--------------------- .nv.shared.reserved.0     --------------------------
	.section	.nv.shared.reserved.0,"aw",@nobits
	.weak		__nv_reservedSMEM_offset_0_alias
	.size		__nv_reservedSMEM_offset_0_alias, 0, 64
	.other		__nv_reservedSMEM_offset_0_alias,@"STO_CUDA_RESERVED_SHARED STV_DEFAULT"
__nv_reservedSMEM_offset_0_alias:
	.zero		0
	.zero		64


//--------------------- .nv.constant0._Z29recursiveFastFourierTransformP6float2S0_ii --------------------------
	.section	.nv.constant0._Z29recursiveFastFourierTransformP6float2S0_ii,"a",@progbits
	.sectionflags	@""
	.align	4
.nv.constant0._Z29recursiveFastFourierTransformP6float2S0_ii:
	.zero		920


//--------------------- SYMBOLS --------------------------

	.type		.nv.reservedSmem.offset0,@object
	.size		.nv.reservedSmem.offset0,0x4
